	.headerflags	@"EF_CUDA_TEXMODE_UNIFIED EF_CUDA_64BIT_ADDRESS EF_CUDA_ACCELERATORS EF_CUDA_SM90 EF_CUDA_VIRTUAL_SM(EF_CUDA_SM90)"
	.elftype	@"ET_EXEC"


//--------------------- .nv.info                  --------------------------
	.section	.nv.info,"",@"SHT_CUDA_INFO"
	.align	4


	//----- nvinfo : EIATTR_REGCOUNT
	.align		4
        /*0000*/ 	.byte	0x04, 0x2f
        /*0002*/ 	.short	(.L_3 - .L_2)
	.align		4
.L_2:
        /*0004*/ 	.word	index@(triton_poi_fused__native_batch_norm_legit_no_training_relu_11)
        /*0008*/ 	.word	0x00000016


	//----- nvinfo : EIATTR_MIN_STACK_SIZE
	.align		4
.L_3:
        /*000c*/ 	.byte	0x04, 0x12
        /*000e*/ 	.short	(.L_5 - .L_4)
	.align		4
.L_4:
        /*0010*/ 	.word	index@(triton_poi_fused__native_batch_norm_legit_no_training_relu_11)
        /*0014*/ 	.word	0x00000000


	//----- nvinfo : EIATTR_FRAME_SIZE
	.align		4
.L_5:
        /*0018*/ 	.byte	0x04, 0x11
        /*001a*/ 	.short	(.L_7 - .L_6)
	.align		4
.L_6:
        /*001c*/ 	.word	index@(triton_poi_fused__native_batch_norm_legit_no_training_relu_11)
        /*0020*/ 	.word	0x00000000


	//----- nvinfo : EIATTR_MIN_STACK_SIZE
	.align		4
.L_7:
        /*0024*/ 	.byte	0x04, 0x12
        /*0026*/ 	.short	(.L_9 - .L_8)
	.align		4
.L_8:
        /*0028*/ 	.word	index@(triton_poi_fused__native_batch_norm_legit_no_training_relu_11)
        /*002c*/ 	.word	0x00000000
.L_9:


//--------------------- .nv.info.triton_poi_fused__native_batch_norm_legit_no_training_relu_11 --------------------------
	.section	.nv.info.triton_poi_fused__native_batch_norm_legit_no_training_relu_11,"",@"SHT_CUDA_INFO"
	.sectionflags	@""
	.align	4


	//----- nvinfo : EIATTR_CUDA_API_VERSION
	.align		4
        /*0000*/ 	.byte	0x04, 0x37
        /*0002*/ 	.short	(.L_11 - .L_10)
.L_10:
        /*0004*/ 	.word	0x0000007c


	//----- nvinfo : EIATTR_KPARAM_INFO
	.align		4
.L_11:
        /*0008*/ 	.byte	0x04, 0x17
        /*000a*/ 	.short	(.L_13 - .L_12)
.L_12:
        /*000c*/ 	.word	0x00000000
        /*0010*/ 	.short	0x0005
        /*0012*/ 	.short	0x0028
        /*0014*/ 	.byte	0x00, 0xf0, 0x11, 0x00


	//----- nvinfo : EIATTR_KPARAM_INFO
	.align		4
.L_13:
        /*0018*/ 	.byte	0x04, 0x17
        /*001a*/ 	.short	(.L_15 - .L_14)
.L_14:
        /*001c*/ 	.word	0x00000000
        /*0020*/ 	.short	0x0004
        /*0022*/ 	.short	0x0020
        /*0024*/ 	.byte	0x00, 0xf4, 0x21, 0x00


	//----- nvinfo : EIATTR_KPARAM_INFO
	.align		4
.L_15:
        /*0028*/ 	.byte	0x04, 0x17
        /*002a*/ 	.short	(.L_17 - .L_16)
.L_16:
        /*002c*/ 	.word	0x00000000
        /*0030*/ 	.short	0x0003
        /*0032*/ 	.short	0x0018
        /*0034*/ 	.byte	0x00, 0xf4, 0x21, 0x00


	//----- nvinfo : EIATTR_KPARAM_INFO
	.align		4
.L_17:
        /*0038*/ 	.byte	0x04, 0x17
        /*003a*/ 	.short	(.L_19 - .L_18)
.L_18:
        /*003c*/ 	.word	0x00000000
        /*0040*/ 	.short	0x0002
        /*0042*/ 	.short	0x0010
        /*0044*/ 	.byte	0x00, 0xf4, 0x21, 0x00


	//----- nvinfo : EIATTR_KPARAM_INFO
	.align		4
.L_19:
        /*0048*/ 	.byte	0x04, 0x17
        /*004a*/ 	.short	(.L_21 - .L_20)
.L_20:
        /*004c*/ 	.word	0x00000000
        /*0050*/ 	.short	0x0001
        /*0052*/ 	.short	0x0008
        /*0054*/ 	.byte	0x00, 0xf4, 0x21, 0x00


	//----- nvinfo : EIATTR_KPARAM_INFO
	.align		4
.L_21:
        /*0058*/ 	.byte	0x04, 0x17
        /*005a*/ 	.short	(.L_23 - .L_22)
.L_22:
        /*005c*/ 	.word	0x00000000
        /*0060*/ 	.short	0x0000
        /*0062*/ 	.short	0x0000
        /*0064*/ 	.byte	0x00, 0xf4, 0x21, 0x00


	//----- nvinfo : EIATTR_SPARSE_MMA_MASK
	.align		4
.L_23:
        /*0068*/ 	.byte	0x03, 0x50
        /*006a*/ 	.short	0x0000


	//----- nvinfo : EIATTR_MAXREG_COUNT
	.align		4
        /*006c*/ 	.byte	0x03, 0x1b
        /*006e*/ 	.short	0x00ff


	//----- nvinfo : EIATTR_EXIT_INSTR_OFFSETS
	.align		4
        /*0070*/ 	.byte	0x04, 0x1c
        /*0072*/ 	.short	(.L_25 - .L_24)


	//   ....[0]....
.L_24:
        /*0074*/ 	.word	0x000003f0


	//   ....[1]....
        /*0078*/ 	.word	0x00000410


	//----- nvinfo : EIATTR_REQNTID
	.align		4
.L_25:
        /*007c*/ 	.byte	0x04, 0x10
        /*007e*/ 	.short	(.L_27 - .L_26)
.L_26:
        /*0080*/ 	.word	0x00000100
        /*0084*/ 	.word	0x00000001
        /*0088*/ 	.word	0x00000001


	//----- nvinfo : EIATTR_CBANK_PARAM_SIZE
	.align		4
.L_27:
        /*008c*/ 	.byte	0x03, 0x19
        /*008e*/ 	.short	0x002c


	//----- nvinfo : EIATTR_PARAM_CBANK
	.align		4
        /*0090*/ 	.byte	0x04, 0x0a
        /*0092*/ 	.short	(.L_29 - .L_28)
	.align		4
.L_28:
        /*0094*/ 	.word	index@(.nv.constant0.triton_poi_fused__native_batch_norm_legit_no_training_relu_11)
        /*0098*/ 	.short	0x0210
        /*009a*/ 	.short	0x002c


	//----- nvinfo : EIATTR_SW_WAR
	.align		4
.L_29:
        /*009c*/ 	.byte	0x04, 0x36
        /*009e*/ 	.short	(.L_31 - .L_30)
.L_30:
        /*00a0*/ 	.word	0x00000008
.L_31:


//--------------------- .nv.callgraph             --------------------------
	.section	.nv.callgraph,"",@"SHT_CUDA_CALLGRAPH"
	.align	4
	.sectionentsize	8
	.align		4
        /*0000*/ 	.word	0x00000000
	.align		4
        /*0004*/ 	.word	0xffffffff
	.align		4
        /*0008*/ 	.word	0x00000000
	.align		4
        /*000c*/ 	.word	0xfffffffe
	.align		4
        /*0010*/ 	.word	0x00000000
	.align		4
        /*0014*/ 	.word	0xfffffffd
	.align		4
        /*0018*/ 	.word	0x00000000
	.align		4
        /*001c*/ 	.word	0xfffffffc


//--------------------- .nv.constant4             --------------------------
	.section	.nv.constant4,"a",@progbits
	.align	8
	.align		8
.nv.constant4:
        /*0000*/ 	.dword	_$_str
	.align		8
        /*0008*/ 	.dword	_$_str_$_2


//--------------------- .text.triton_poi_fused__native_batch_norm_legit_no_training_relu_11 --------------------------
	.section	.text.triton_poi_fused__native_batch_norm_legit_no_training_relu_11,"ax",@progbits
	.align	128
        .global         triton_poi_fused__native_batch_norm_legit_no_training_relu_11
        .type           triton_poi_fused__native_batch_norm_legit_no_training_relu_11,@function
        .size           triton_poi_fused__native_batch_norm_legit_no_training_relu_11,(.L_x_1 - triton_poi_fused__native_batch_norm_legit_no_training_relu_11)
        .other          triton_poi_fused__native_batch_norm_legit_no_training_relu_11,@"STO_CUDA_ENTRY STV_DEFAULT"
triton_poi_fused__native_batch_norm_legit_no_training_relu_11:
.text.triton_poi_fused__native_batch_norm_legit_no_training_relu_11:
[----:B------:R-:W0:Y:S01]  /*0000*/  LDC R1, c[0x0][0x28] ;  /* 0x00000a00ff017b82 */ /* 0x000e220000000800 */
[----:B------:R-:W1:Y:S07]  /*0010*/  S2R R0, SR_TID.X ;  /* 0x0000000000007919 */ /* 0x000e6e0000002100 */
[----:B------:R-:W2:Y:S01]  /*0020*/  LDC.64 R10, c[0x0][0x220] ;  /* 0x00008800ff0a7b82 */ /* 0x000ea20000000a00 */
[----:B------:R-:W-:Y:S01]  /*0030*/  ULDC.64 UR4, c[0x0][0x208] ;  /* 0x0000820000047ab9 */ /* 0x000fe20000000a00 */
[----:B------:R-:W3:Y:S06]  /*0040*/  S2R R7, SR_CTAID.X ;  /* 0x0000000000077919 */ /* 0x000eec0000002500 */
[----:B------:R-:W4:Y:S08]  /*0050*/  LDC.64 R4, c[0x0][0x210] ;  /* 0x00008400ff047b82 */ /* 0x000f300000000a00 */
[----:B------:R-:W5:Y:S08]  /*0060*/  LDC.64 R14, c[0x0][0x218] ;  /* 0x00008600ff0e7b82 */ /* 0x000f700000000a00 */
[----:B------:R-:W5:Y:S01]  /*0070*/  LDC.64 R16, c[0x0][0x228] ;  /* 0x00008a00ff107b82 */ /* 0x000f620000000a00 */
[----:B-1----:R-:W-:-:S07]  /*0080*/  SHF.L.U32 R0, R0, 0x1, RZ ;  /* 0x0000000100007819 */ /* 0x002fce00000006ff */
[----:B------:R-:W1:Y:S01]  /*0090*/  LDC.64 R18, c[0x0][0x230] ;  /* 0x00008c00ff127b82 */ /* 0x000e620000000a00 */
[----:B------:R-:W-:-:S04]  /*00a0*/  LOP3.LUT R0, R0, 0x1fe, RZ, 0xc0, !PT ;  /* 0x000001fe00007812 */ /* 0x000fc800078ec0ff */
[----:B---3--:R-:W-:-:S04]  /*00b0*/  LEA R7, R7, R0, 0x9 ;  /* 0x0000000007077211 */ /* 0x008fc800078e48ff */
[C---:B------:R-:W-:Y:S01]  /*00c0*/  ISETP.GE.AND P0, PT, R7.reuse, 0x3b1300, PT ;  /* 0x003b13000700780c */ /* 0x040fe20003f06270 */
[----:B------:R-:W-:-:S05]  /*00d0*/  IMAD.HI R0, R7, 0x2aaaaaab, RZ ;  /* 0x2aaaaaab07007827 */ /* 0x000fca00078e02ff */
[----:B------:R-:W-:-:S04]  /*00e0*/  SHF.R.U32.HI R3, RZ, 0x1f, R0 ;  /* 0x0000001fff037819 */ /* 0x000fc80000011600 */
[----:B------:R-:W-:Y:S02]  /*00f0*/  LEA.HI R0, R0, R3, RZ, 0x1b ;  /* 0x0000000300007211 */ /* 0x000fe400078fd8ff */
[----:B------:R-:W-:-:S03]  /*0100*/  CS2R R2, SRZ ;  /* 0x0000000000027805 */ /* 0x000fc6000001ff00 */
[----:B------:R-:W-:-:S04]  /*0110*/  IMAD R13, R0, -0xc0, R7 ;  /* 0xffffff40000d7824 */ /* 0x000fc800078e0207 */
[----:B--2---:R-:W-:-:S05]  /*0120*/  IMAD.WIDE R10, R13, 0x4, R10 ;  /* 0x000000040d0a7825 */ /* 0x004fca00078e020a */
[----:B------:R2:W3:Y:S01]  /*0130*/  @!P0 LDG.E.EL.64 R2, desc[UR4][R10.64] ;  /* 0x000000040a028981 */ /* 0x0004e2000c2e1b00 */
[----:B----4-:R-:W-:Y:S01]  /*0140*/  IMAD.WIDE R4, R7, 0x4, R4 ;  /* 0x0000000407047825 */ /* 0x010fe200078e0204 */
[----:B------:R-:W-:Y:S02]  /*0150*/  CS2R R8, SRZ ;  /* 0x0000000000087805 */ /* 0x000fe4000001ff00 */
[----:B------:R-:W-:Y:S01]  /*0160*/  CS2R R6, SRZ ;  /* 0x0000000000067805 */ /* 0x000fe2000001ff00 */
[----:B-----5:R-:W-:-:S05]  /*0170*/  IMAD.WIDE R14, R13, 0x4, R14 ;  /* 0x000000040d0e7825 */ /* 0x020fca00078e020e */
[----:B------:R-:W4:Y:S01]  /*0180*/  @!P0 LDG.E.64 R6, desc[UR4][R4.64] ;  /* 0x0000000404068981 */ /* 0x000f22000c1e1b00 */
[C---:B0-----:R-:W-:Y:S01]  /*0190*/  IMAD.WIDE R16, R13.reuse, 0x4, R16 ;  /* 0x000000040d107825 */ /* 0x041fe200078e0210 */
[----:B--2---:R-:W-:Y:S02]  /*01a0*/  CS2R R10, SRZ ;  /* 0x00000000000a7805 */ /* 0x004fe4000001ff00 */
[----:B------:R0:W4:Y:S01]  /*01b0*/  @!P0 LDG.E.EL.64 R8, desc[UR4][R14.64] ;  /* 0x000000040e088981 */ /* 0x000122000c2e1b00 */
[----:B-1----:R-:W-:Y:S01]  /*01c0*/  IMAD.WIDE R18, R13, 0x4, R18 ;  /* 0x000000040d127825 */ /* 0x002fe200078e0212 */
[----:B------:R-:W-:-:S04]  /*01d0*/  CS2R R12, SRZ ;  /* 0x00000000000c7805 */ /* 0x000fc8000001ff00 */
[----:B------:R-:W2:Y:S04]  /*01e0*/  @!P0 LDG.E.EL.64 R10, desc[UR4][R18.64] ;  /* 0x00000004120a8981 */ /* 0x000ea8000c2e1b00 */
[----:B------:R-:W2:Y:S01]  /*01f0*/  @!P0 LDG.E.EL.64 R12, desc[UR4][R16.64] ;  /* 0x00000004100c8981 */ /* 0x000ea2000c2e1b00 */
[----:B0-----:R-:W-:Y:S01]  /*0200*/  HFMA2.MMA R15, -RZ, RZ, 1.625, 0 ;  /* 0x3e800000ff0f7435 */ /* 0x001fe200000001ff */
[----:B---3--:R-:W-:Y:S01]  /*0210*/  FADD R2, R2, 0.0010000000474974513054 ;  /* 0x3a83126f02027421 */ /* 0x008fe20000000000 */
[----:B------:R-:W-:-:S03]  /*0220*/  FADD R3, R3, 0.0010000000474974513054 ;  /* 0x3a83126f03037421 */ /* 0x000fc60000000000 */
[----:B------:R-:W0:Y:S08]  /*0230*/  MUFU.SQRT R0, R2 ;  /* 0x0000000200007308 */ /* 0x000e300000002000 */
[----:B------:R-:W1:Y:S01]  /*0240*/  MUFU.SQRT R14, R3 ;  /* 0x00000003000e7308 */ /* 0x000e620000002000 */
[C---:B0-----:R-:W-:Y:S02]  /*0250*/  FSETP.GT.AND P1, PT, R0.reuse, 8.50705917302346158658e+37, PT ;  /* 0x7e8000000000780b */ /* 0x041fe40003f24000 */
[----:B------:R-:W-:-:S02]  /*0260*/  FSETP.GEU.AND P3, PT, R0, 1.175494350822287508e-38, PT ;  /* 0x008000000000780b */ /* 0x000fc40003f6e000 */
[C---:B-1----:R-:W-:Y:S02]  /*0270*/  FSETP.GT.AND P2, PT, R14.reuse, 8.50705917302346158658e+37, PT ;  /* 0x7e8000000e00780b */ /* 0x042fe40003f44000 */
[----:B------:R-:W-:-:S07]  /*0280*/  FSETP.GEU.AND P4, PT, R14, 1.175494350822287508e-38, PT ;  /* 0x008000000e00780b */ /* 0x000fce0003f8e000 */
[----:B------:R-:W-:-:S04]  /*0290*/  @P1 FMUL R0, R0, 0.25 ;  /* 0x3e80000000001820 */ /* 0x000fc80000400000 */
[----:B------:R-:W-:Y:S01]  /*02a0*/  @!P3 FMUL R0, R0, 16777216 ;  /* 0x4b8000000000b820 */ /* 0x000fe20000400000 */
[----:B------:R-:W-:-:S04]  /*02b0*/  @P2 FMUL R14, R14, 0.25 ;  /* 0x3e8000000e0e2820 */ /* 0x000fc80000400000 */
[----:B------:R-:W-:Y:S01]  /*02c0*/  @!P4 FMUL R14, R14, 16777216 ;  /* 0x4b8000000e0ec820 */ /* 0x000fe20000400000 */
[----:B------:R-:W0:Y:S01]  /*02d0*/  MUFU.RCP R0, R0 ;  /* 0x0000000000007308 */ /* 0x000e220000001000 */
[----:B------:R-:W-:-:S07]  /*02e0*/  FSEL R3, R15, 1, P1 ;  /* 0x3f8000000f037808 */ /* 0x000fce0000800000 */
[----:B------:R-:W1:Y:S01]  /*02f0*/  MUFU.RCP R14, R14 ;  /* 0x0000000e000e7308 */ /* 0x000e620000001000 */
[----:B------:R-:W-:Y:S01]  /*0300*/  FSEL R15, R15, 1, P2 ;  /* 0x3f8000000f0f7808 */ /* 0x000fe20001000000 */
[----:B------:R-:W-:Y:S01]  /*0310*/  @!P3 FMUL R3, R3, 16777216 ;  /* 0x4b8000000303b820 */ /* 0x000fe20000400000 */
[----:B----4-:R-:W-:-:S03]  /*0320*/  FADD R6, -R8, R6 ;  /* 0x0000000608067221 */ /* 0x010fc60000000100 */
[----:B------:R-:W-:Y:S01]  /*0330*/  @!P4 FMUL R15, R15, 16777216 ;  /* 0x4b8000000f0fc820 */ /* 0x000fe20000400000 */
[----:B0-----:R-:W-:Y:S01]  /*0340*/  FMUL R3, R0, R3 ;  /* 0x0000000300037220 */ /* 0x001fe20000400000 */
[----:B------:R-:W-:-:S03]  /*0350*/  FADD R7, -R9, R7 ;  /* 0x0000000709077221 */ /* 0x000fc60000000100 */
[----:B------:R-:W-:Y:S01]  /*0360*/  FMUL R3, R6, R3 ;  /* 0x0000000306037220 */ /* 0x000fe20000400000 */
[----:B-1----:R-:W-:-:S03]  /*0370*/  FMUL R0, R14, R15 ;  /* 0x0000000f0e007220 */ /* 0x002fc60000400000 */
[----:B--2---:R-:W-:Y:S01]  /*0380*/  FFMA R3, R3, R12, R10 ;  /* 0x0000000c03037223 */ /* 0x004fe2000000000a */
[----:B------:R-:W-:-:S04]  /*0390*/  FMUL R0, R7, R0 ;  /* 0x0000000007007220 */ /* 0x000fc80000400000 */
[----:B------:R-:W-:Y:S01]  /*03a0*/  FFMA R0, R0, R13, R11 ;  /* 0x0000000d00007223 */ /* 0x000fe2000000000b */
[----:B------:R-:W-:-:S04]  /*03b0*/  FSETP.GEU.AND P1, PT, R3, RZ, PT ;  /* 0x000000ff0300720b */ /* 0x000fc80003f2e000 */
[C---:B------:R-:W-:Y:S02]  /*03c0*/  FSETP.GEU.AND P2, PT, R0.reuse, RZ, PT ;  /* 0x000000ff0000720b */ /* 0x040fe40003f4e000 */
[----:B------:R-:W-:Y:S02]  /*03d0*/  FSEL R2, R3, RZ, P1 ;  /* 0x000000ff03027208 */ /* 0x000fe40000800000 */
[----:B------:R-:W-:Y:S01]  /*03e0*/  FSEL R3, R0, RZ, P2 ;  /* 0x000000ff00037208 */ /* 0x000fe20001000000 */
[----:B------:R-:W-:Y:S08]  /*03f0*/  @P0 EXIT ;  /* 0x000000000000094d */ /* 0x000ff00003800000 */
[----:B------:R-:W-:Y:S01]  /*0400*/  STG.E.64 desc[UR4][R4.64], R2 ;  /* 0x0000000204007986 */ /* 0x000fe2000c101b04 */
[----:B------:R-:W-:Y:S05]  /*0410*/  EXIT ;  /* 0x000000000000794d */ /* 0x000fea0003800000 */
.L_x_0:
[----:B------:R-:W-:-:S00]  /*0420*/  BRA `(.L_x_0) ;  /* 0xfffffffc00fc7947 */ /* 0x000fc0000383ffff */
[----:B------:R-:W-:-:S00]  /*0430*/  NOP ;  /* 0x0000000000007918 */ /* 0x000fc00000000000 */
        /* <DEDUP_REMOVED lines=12> */
.L_x_1:


//--------------------- .nv.global.init           --------------------------
	.section	.nv.global.init,"aw",@progbits
.nv.global.init:
	.type		_$_str,@object
	.size		_$_str,(_$_str_$_2 - _$_str)
_$_str:
        /*0000*/ 	.byte	0x5f, 0x5f, 0x43, 0x55, 0x44, 0x41, 0x5f, 0x46, 0x54, 0x5a, 0x00
	.type		_$_str_$_2,@object
	.size		_$_str_$_2,(.L_1 - _$_str_$_2)
_$_str_$_2:
        /*000b*/ 	.byte	0x5f, 0x5f, 0x43, 0x55, 0x44, 0x41, 0x5f, 0x50, 0x52, 0x45, 0x43, 0x5f, 0x53, 0x51, 0x52, 0x54
        /*001b*/ 	.byte	0x00
.L_1:


//--------------------- .nv.constant0.triton_poi_fused__native_batch_norm_legit_no_training_relu_11 --------------------------
	.section	.nv.constant0.triton_poi_fused__native_batch_norm_legit_no_training_relu_11,"a",@progbits
	.sectionflags	@""
	.align	4
.nv.constant0.triton_poi_fused__native_batch_norm_legit_no_training_relu_11:
	.zero		572
